//
// Generated by NVIDIA NVVM Compiler
//
// Compiler Build ID: CL-36424714
// Cuda compilation tools, release 13.0, V13.0.88
// Based on NVVM 20.0.0
//

.version 9.0
.target sm_100
.address_size 64

	// .globl	_Z12patternMatchPcS_PiS0_ii

.visible .entry _Z12patternMatchPcS_PiS0_ii(
	.param .u64 .ptr .align 1 _Z12patternMatchPcS_PiS0_ii_param_0,
	.param .u64 .ptr .align 1 _Z12patternMatchPcS_PiS0_ii_param_1,
	.param .u64 .ptr .align 1 _Z12patternMatchPcS_PiS0_ii_param_2,
	.param .u64 .ptr .align 1 _Z12patternMatchPcS_PiS0_ii_param_3,
	.param .u32 _Z12patternMatchPcS_PiS0_ii_param_4,
	.param .u32 _Z12patternMatchPcS_PiS0_ii_param_5
)
{
	.reg .pred 	%p<15>;
	.reg .b16 	%rs<5>;
	.reg .b32 	%r<32>;
	.reg .b32 	%f<5>;
	.reg .b64 	%rd<22>;

	ld.param.u64 	%rd8, [_Z12patternMatchPcS_PiS0_ii_param_0];
	ld.param.u64 	%rd9, [_Z12patternMatchPcS_PiS0_ii_param_1];
	ld.param.u64 	%rd11, [_Z12patternMatchPcS_PiS0_ii_param_2];
	ld.param.u64 	%rd10, [_Z12patternMatchPcS_PiS0_ii_param_3];
	ld.param.u32 	%r12, [_Z12patternMatchPcS_PiS0_ii_param_4];
	ld.param.u32 	%r13, [_Z12patternMatchPcS_PiS0_ii_param_5];
	cvta.to.global.u64 	%rd1, %rd11;
	mov.u32 	%r14, %tid.x;
	mov.u32 	%r15, %ctaid.x;
	mov.u32 	%r16, %ntid.x;
	mad.lo.s32 	%r17, %r15, %r16, %r14;
	cvt.rn.f32.s32 	%f1, %r13;
	mov.u32 	%r18, %nctaid.x;
	mul.lo.s32 	%r19, %r18, %r16;
	cvt.rn.f32.u32 	%f2, %r19;
	div.rn.f32 	%f3, %f1, %f2;
	cvt.rpi.f32.f32 	%f4, %f3;
	cvt.rzi.s32.f32 	%r20, %f4;
	mul.lo.s32 	%r30, %r20, %r17;
	add.s32 	%r2, %r30, %r20;
	setp.ge.s32 	%p1, %r30, %r13;
	setp.lt.s32 	%p2, %r20, 1;
	or.pred  	%p3, %p1, %p2;
	@%p3 bra 	$L__BB0_10;
	mul.wide.s32 	%rd12, %r12, 4;
	add.s64 	%rd2, %rd1, %rd12;
	cvta.to.global.u64 	%rd3, %rd8;
	cvta.to.global.u64 	%rd4, %rd9;
	cvta.to.global.u64 	%rd5, %rd10;
	mov.b32 	%r31, 0;
$L__BB0_2:
	cvt.s64.s32 	%rd13, %r31;
	add.s64 	%rd6, %rd3, %rd13;
	ld.global.u8 	%rs1, [%rd6];
	cvt.s64.s32 	%rd14, %r30;
	add.s64 	%rd7, %rd4, %rd14;
	ld.global.u8 	%rs2, [%rd7];
	setp.eq.s16 	%p4, %rs1, %rs2;
	selp.u32 	%r22, 1, 0, %p4;
	add.s32 	%r5, %r30, %r22;
	add.s32 	%r6, %r31, %r22;
	setp.ne.s32 	%p5, %r6, %r12;
	@%p5 bra 	$L__BB0_4;
	sub.s32 	%r25, %r5, %r12;
	mul.wide.s32 	%rd20, %r25, 4;
	add.s64 	%rd21, %rd5, %rd20;
	mov.b32 	%r26, 1;
	st.global.u32 	[%rd21], %r26;
	ld.global.u32 	%r31, [%rd2+-4];
	mov.u32 	%r30, %r5;
	bra.uni 	$L__BB0_9;
$L__BB0_4:
	setp.ge.s32 	%p6, %r5, %r13;
	sub.s32 	%r23, %r30, %r31;
	setp.ge.s32 	%p7, %r23, %r2;
	or.pred  	%p8, %p6, %p7;
	mov.u32 	%r30, %r5;
	mov.u32 	%r31, %r6;
	@%p8 bra 	$L__BB0_9;
	setp.eq.s16 	%p9, %rs1, %rs2;
	selp.u64 	%rd15, 1, 0, %p9;
	add.s64 	%rd16, %rd6, %rd15;
	ld.global.u8 	%rs3, [%rd16];
	add.s64 	%rd17, %rd7, %rd15;
	ld.global.u8 	%rs4, [%rd17];
	setp.eq.s16 	%p10, %rs3, %rs4;
	mov.u32 	%r30, %r5;
	mov.u32 	%r31, %r6;
	@%p10 bra 	$L__BB0_9;
	setp.ne.s32 	%p11, %r6, 0;
	@%p11 bra 	$L__BB0_8;
	add.s32 	%r30, %r5, 1;
	mov.b32 	%r31, 0;
	bra.uni 	$L__BB0_9;
$L__BB0_8:
	mul.wide.s32 	%rd18, %r6, 4;
	add.s64 	%rd19, %rd1, %rd18;
	ld.global.u32 	%r31, [%rd19+-4];
	mov.u32 	%r30, %r5;
$L__BB0_9:
	setp.lt.s32 	%p12, %r30, %r13;
	sub.s32 	%r27, %r30, %r31;
	setp.lt.s32 	%p13, %r27, %r2;
	and.pred  	%p14, %p12, %p13;
	@%p14 bra 	$L__BB0_2;
$L__BB0_10:
	ret;

}


// ===== COMPILED SASS (sm_100) =====

	.target	sm_100

	.elftype	@"ET_EXEC"


//--------------------- .note.nv.tkinfo           --------------------------
	.section	.note.nv.tkinfo,"",@"SHT_NOTE"
	.sectionflags	@"SHF_NOTE_NV_TKINFO"
	.tkinfo
        /*0018*/ 	.word	0x00000002
        /*0030*/ 	.string	""
        /*0030*/ 	.string	"ptxas"
        /*0030*/ 	.string	"Cuda compilation tools, release 13.0, V13.0.88"
        /*0030*/ 	.string	"Build cuda_13.0.r13.0/compiler.36424714_0"
        /*0030*/ 	.string	"-arch sm_100 -m 64 "



//--------------------- .note.nv.cuinfo           --------------------------
	.section	.note.nv.cuinfo,"",@"SHT_NOTE"
	.sectionflags	@"SHF_NOTE_NV_CUINFO"
        /*0018*/ 	.short	0x0002
        /*001a*/ 	.short	0x0064
        /*001c*/ 	.short	0x0082
	.zero		2


//--------------------- .nv.info                  --------------------------
	.section	.nv.info,"",@"SHT_CUDA_INFO"
	.align	4


	//----- nvinfo : EIATTR_REGCOUNT
	.align		4
        /*0000*/ 	.byte	0x04, 0x2f
        /*0002*/ 	.short	(.L_1 - .L_0)
	.align		4
.L_0:
        /*0004*/ 	.word	index@(_Z12patternMatchPcS_PiS0_ii)
        /*0008*/ 	.word	0x00000016


	//----- nvinfo : EIATTR_FRAME_SIZE
	.align		4
.L_1:
        /*000c*/ 	.byte	0x04, 0x11
        /*000e*/ 	.short	(.L_3 - .L_2)
	.align		4
.L_2:
        /*0010*/ 	.word	index@($__internal_0_$__cuda_sm3x_div_rn_noftz_f32_slowpath)
        /*0014*/ 	.word	0x00000000


	//----- nvinfo : EIATTR_FRAME_SIZE
	.align		4
.L_3:
        /*0018*/ 	.byte	0x04, 0x11
        /*001a*/ 	.short	(.L_5 - .L_4)
	.align		4
.L_4:
        /*001c*/ 	.word	index@(_Z12patternMatchPcS_PiS0_ii)
        /*0020*/ 	.word	0x00000000


	//----- nvinfo : EIATTR_MIN_STACK_SIZE
	.align		4
.L_5:
        /*0024*/ 	.byte	0x04, 0x12
        /*0026*/ 	.short	(.L_7 - .L_6)
	.align		4
.L_6:
        /*0028*/ 	.word	index@(_Z12patternMatchPcS_PiS0_ii)
        /*002c*/ 	.word	0x00000000
.L_7:


//--------------------- .nv.compat                --------------------------
	.section	.nv.compat,"",@"SHT_CUDA_COMPAT_INFO"
	.align	4
        /*0000*/ 	.byte	0x02, 0x09, 0x00, 0x00, 0x02, 0x02, 0x01, 0x00, 0x02, 0x05, 0x05, 0x00, 0x03, 0x07, 0x01, 0x01
        /*0010*/ 	.byte	0x02, 0x03, 0x00, 0x00, 0x02, 0x06, 0x01, 0x00, 0x04, 0x0b, 0x08, 0x00, 0x01, 0x00, 0x00, 0x00
        /*0020*/ 	.byte	0x00, 0x00, 0x00, 0x00


//--------------------- .nv.info._Z12patternMatchPcS_PiS0_ii --------------------------
	.section	.nv.info._Z12patternMatchPcS_PiS0_ii,"",@"SHT_CUDA_INFO"
	.sectionflags	@""
	.align	4


	//----- nvinfo : EIATTR_CUDA_API_VERSION
	.align		4
        /*0000*/ 	.byte	0x04, 0x37
        /*0002*/ 	.short	(.L_9 - .L_8)
.L_8:
        /*0004*/ 	.word	0x00000082


	//----- nvinfo : EIATTR_KPARAM_INFO
	.align		4
.L_9:
        /*0008*/ 	.byte	0x04, 0x17
        /*000a*/ 	.short	(.L_11 - .L_10)
.L_10:
        /*000c*/ 	.word	0x00000000
        /*0010*/ 	.short	0x0005
        /*0012*/ 	.short	0x0024
        /*0014*/ 	.byte	0x00, 0xf0, 0x11, 0x00


	//----- nvinfo : EIATTR_KPARAM_INFO
	.align		4
.L_11:
        /*0018*/ 	.byte	0x04, 0x17
        /*001a*/ 	.short	(.L_13 - .L_12)
.L_12:
        /*001c*/ 	.word	0x00000000
        /*0020*/ 	.short	0x0004
        /*0022*/ 	.short	0x0020
        /*0024*/ 	.byte	0x00, 0xf0, 0x11, 0x00


	//----- nvinfo : EIATTR_KPARAM_INFO
	.align		4
.L_13:
        /*0028*/ 	.byte	0x04, 0x17
        /*002a*/ 	.short	(.L_15 - .L_14)
.L_14:
        /*002c*/ 	.word	0x00000000
        /*0030*/ 	.short	0x0003
        /*0032*/ 	.short	0x0018
        /*0034*/ 	.byte	0x00, 0xf5, 0x21, 0x00


	//----- nvinfo : EIATTR_KPARAM_INFO
	.align		4
.L_15:
        /*0038*/ 	.byte	0x04, 0x17
        /*003a*/ 	.short	(.L_17 - .L_16)
.L_16:
        /*003c*/ 	.word	0x00000000
        /*0040*/ 	.short	0x0002
        /*0042*/ 	.short	0x0010
        /*0044*/ 	.byte	0x00, 0xf5, 0x21, 0x00


	//----- nvinfo : EIATTR_KPARAM_INFO
	.align		4
.L_17:
        /*0048*/ 	.byte	0x04, 0x17
        /*004a*/ 	.short	(.L_19 - .L_18)
.L_18:
        /*004c*/ 	.word	0x00000000
        /*0050*/ 	.short	0x0001
        /*0052*/ 	.short	0x0008
        /*0054*/ 	.byte	0x00, 0xf5, 0x21, 0x00


	//----- nvinfo : EIATTR_KPARAM_INFO
	.align		4
.L_19:
        /*0058*/ 	.byte	0x04, 0x17
        /*005a*/ 	.short	(.L_21 - .L_20)
.L_20:
        /*005c*/ 	.word	0x00000000
        /*0060*/ 	.short	0x0000
        /*0062*/ 	.short	0x0000
        /*0064*/ 	.byte	0x00, 0xf5, 0x21, 0x00


	//----- nvinfo : EIATTR_SPARSE_MMA_MASK
	.align		4
.L_21:
        /*0068*/ 	.byte	0x03, 0x50
        /*006a*/ 	.short	0x0000


	//----- nvinfo : EIATTR_MAXREG_COUNT
	.align		4
        /*006c*/ 	.byte	0x03, 0x1b
        /*006e*/ 	.short	0x00ff


	//----- nvinfo : EIATTR_MERCURY_ISA_VERSION
	.align		4
        /*0070*/ 	.byte	0x03, 0x5f
        /*0072*/ 	.short	0x0101


	//----- nvinfo : EIATTR_VRC_CTA_INIT_COUNT
	.align		4
        /*0074*/ 	.byte	0x02, 0x4a
	.zero		1
	.zero		1


	//----- nvinfo : EIATTR_EXIT_INSTR_OFFSETS
	.align		4
        /*0078*/ 	.byte	0x04, 0x1c
        /*007a*/ 	.short	(.L_23 - .L_22)


	//   ....[0]....
.L_22:
        /*007c*/ 	.word	0x000001a0


	//   ....[1]....
        /*0080*/ 	.word	0x00000570


	//----- nvinfo : EIATTR_CRS_STACK_SIZE
	.align		4
.L_23:
        /*0084*/ 	.byte	0x04, 0x1e
        /*0086*/ 	.short	(.L_25 - .L_24)
.L_24:
        /*0088*/ 	.word	0x00000000


	//----- nvinfo : EIATTR_CBANK_PARAM_SIZE
	.align		4
.L_25:
        /*008c*/ 	.byte	0x03, 0x19
        /*008e*/ 	.short	0x0028


	//----- nvinfo : EIATTR_PARAM_CBANK
	.align		4
        /*0090*/ 	.byte	0x04, 0x0a
        /*0092*/ 	.short	(.L_27 - .L_26)
	.align		4
.L_26:
        /*0094*/ 	.word	index@(.nv.constant0._Z12patternMatchPcS_PiS0_ii)
        /*0098*/ 	.short	0x0380
        /*009a*/ 	.short	0x0028


	//----- nvinfo : EIATTR_SW_WAR
	.align		4
.L_27:
        /*009c*/ 	.byte	0x04, 0x36
        /*009e*/ 	.short	(.L_29 - .L_28)
.L_28:
        /*00a0*/ 	.word	0x00000008
.L_29:


//--------------------- .nv.callgraph             --------------------------
	.section	.nv.callgraph,"",@"SHT_CUDA_CALLGRAPH"
	.align	4
	.sectionentsize	8
	.align		4
        /*0000*/ 	.word	0x00000000
	.align		4
        /*0004*/ 	.word	0xffffffff
	.align		4
        /*0008*/ 	.word	0x00000000
	.align		4
        /*000c*/ 	.word	0xfffffffe
	.align		4
        /*0010*/ 	.word	0x00000000
	.align		4
        /*0014*/ 	.word	0xfffffffd
	.align		4
        /*0018*/ 	.word	0x00000000
	.align		4
        /*001c*/ 	.word	0xfffffffc


//--------------------- .text._Z12patternMatchPcS_PiS0_ii --------------------------
	.section	.text._Z12patternMatchPcS_PiS0_ii,"ax",@progbits
	.align	128
        .global         _Z12patternMatchPcS_PiS0_ii
        .type           _Z12patternMatchPcS_PiS0_ii,@function
        .size           _Z12patternMatchPcS_PiS0_ii,(.L_x_14 - _Z12patternMatchPcS_PiS0_ii)
        .other          _Z12patternMatchPcS_PiS0_ii,@"STO_CUDA_ENTRY STV_DEFAULT"
_Z12patternMatchPcS_PiS0_ii:
.text._Z12patternMatchPcS_PiS0_ii:
[----:B------:R-:W-:Y:S08]  /*0000*/  LDC R1, c[0x0][0x37c] ;  /* 0x0000df00ff017b82 */ /* 0x000ff00000000800 */
[----:B------:R-:W0:Y:S01]  /*0010*/  LDC R8, c[0x0][0x360] ;  /* 0x0000d800ff087b82 */ /* 0x000e220000000800 */
[----:B------:R-:W0:Y:S01]  /*0020*/  LDCU UR4, c[0x0][0x370] ;  /* 0x00006e00ff0477ac */ /* 0x000e220008000800 */
[----:B------:R-:W1:Y:S01]  /*0030*/  S2R R7, SR_TID.X ;  /* 0x0000000000077919 */ /* 0x000e620000002100 */
[----:B------:R-:W2:Y:S01]  /*0040*/  LDCU UR5, c[0x0][0x3a4] ;  /* 0x00007480ff0577ac */ /* 0x000ea20008000800 */
[----:B0-----:R-:W-:-:S04]  /*0050*/  IMAD R0, R8, UR4, RZ ;  /* 0x0000000408007c24 */ /* 0x001fc8000f8e02ff */
[----:B------:R-:W1:Y:S01]  /*0060*/  S2UR UR4, SR_CTAID.X ;  /* 0x00000000000479c3 */ /* 0x000e620000002500 */
[----:B------:R-:W-:Y:S02]  /*0070*/  I2FP.F32.U32 R3, R0 ;  /* 0x0000000000037245 */ /* 0x000fe40000201000 */
[----:B--2---:R-:W-:Y:S02]  /*0080*/  I2FP.F32.S32 R0, UR5 ;  /* 0x0000000500007c45 */ /* 0x004fe40008201400 */
[----:B------:R-:W0:Y:S08]  /*0090*/  MUFU.RCP R2, R3 ;  /* 0x0000000300027308 */ /* 0x000e300000001000 */
[----:B------:R-:W2:Y:S01]  /*00a0*/  FCHK P0, R0, R3 ;  /* 0x0000000300007302 */ /* 0x000ea20000000000 */
[----:B0-----:R-:W-:-:S04]  /*00b0*/  FFMA R5, -R3, R2, 1 ;  /* 0x3f80000003057423 */ /* 0x001fc80000000102 */
[----:B------:R-:W-:Y:S01]  /*00c0*/  FFMA R5, R2, R5, R2 ;  /* 0x0000000502057223 */ /* 0x000fe20000000002 */
[----:B-1----:R-:W-:-:S03]  /*00d0*/  IMAD R2, R8, UR4, R7 ;  /* 0x0000000408027c24 */ /* 0x002fc6000f8e0207 */
[----:B------:R-:W-:-:S04]  /*00e0*/  FFMA R4, R0, R5, RZ ;  /* 0x0000000500047223 */ /* 0x000fc800000000ff */
[----:B------:R-:W-:-:S04]  /*00f0*/  FFMA R6, -R3, R4, R0 ;  /* 0x0000000403067223 */ /* 0x000fc80000000100 */
[----:B------:R-:W-:Y:S01]  /*0100*/  FFMA R4, R5, R6, R4 ;  /* 0x0000000605047223 */ /* 0x000fe20000000004 */
[----:B--2---:R-:W-:Y:S06]  /*0110*/  @!P0 BRA `(.L_x_0) ;  /* 0x00000000000c8947 */ /* 0x004fec0003800000 */
[----:B------:R-:W-:-:S07]  /*0120*/  MOV R4, 0x140 ;  /* 0x0000014000047802 */ /* 0x000fce0000000f00 */
[----:B------:R-:W-:Y:S05]  /*0130*/  CALL.REL.NOINC `($__internal_0_$__cuda_sm3x_div_rn_noftz_f32_slowpath) ;  /* 0x0000000400107944 */ /* 0x000fea0003c00000 */
[----:B------:R-:W-:-:S07]  /*0140*/  IMAD.MOV.U32 R4, RZ, RZ, R0 ;  /* 0x000000ffff047224 */ /* 0x000fce00078e0000 */
.L_x_0:
[----:B------:R-:W0:Y:S01]  /*0150*/  F2I.CEIL.NTZ R9, R4 ;  /* 0x0000000400097305 */ /* 0x000e22000020b100 */
[----:B------:R-:W1:Y:S01]  /*0160*/  LDCU UR4, c[0x0][0x3a4] ;  /* 0x00007480ff0477ac */ /* 0x000e620008000800 */
[----:B0-----:R-:W-:Y:S01]  /*0170*/  IMAD R10, R2, R9, RZ ;  /* 0x00000009020a7224 */ /* 0x001fe200078e02ff */
[----:B------:R-:W-:-:S04]  /*0180*/  ISETP.GE.AND P0, PT, R9, 0x1, PT ;  /* 0x000000010900780c */ /* 0x000fc80003f06270 */
[----:B-1----:R-:W-:-:S13]  /*0190*/  ISETP.GE.OR P0, PT, R10, UR4, !P0 ;  /* 0x000000040a007c0c */ /* 0x002fda000c706670 */
[----:B------:R-:W-:Y:S05]  /*01a0*/  @P0 EXIT ;  /* 0x000000000000094d */ /* 0x000fea0003800000 */
[----:B------:R-:W0:Y:S01]  /*01b0*/  LDC R11, c[0x0][0x3a0] ;  /* 0x0000e800ff0b7b82 */ /* 0x000e220000000800 */
[--C-:B------:R-:W-:Y:S01]  /*01c0*/  IMAD.IADD R8, R9, 0x1, R10.reuse ;  /* 0x0000000109087824 */ /* 0x100fe200078e020a */
[----:B------:R-:W1:Y:S01]  /*01d0*/  LDCU.64 UR4, c[0x0][0x358] ;  /* 0x00006b00ff0477ac */ /* 0x000e620008000a00 */
[----:B------:R-:W-:Y:S02]  /*01e0*/  IMAD.MOV.U32 R14, RZ, RZ, R10 ;  /* 0x000000ffff0e7224 */ /* 0x000fe400078e000a */
[----:B------:R-:W-:Y:S01]  /*01f0*/  IMAD.MOV.U32 R15, RZ, RZ, RZ ;  /* 0x000000ffff0f7224 */ /* 0x000fe200078e00ff */
[----:B------:R-:W2:Y:S02]  /*0200*/  LDCU UR6, c[0x0][0x3a4] ;  /* 0x00007480ff0677ac */ /* 0x000ea40008000800 */
[----:B------:R-:W0:Y:S01]  /*0210*/  LDC.64 R6, c[0x0][0x390] ;  /* 0x0000e400ff067b82 */ /* 0x000e220000000a00 */
[----:B------:R-:W3:Y:S07]  /*0220*/  LDCU.128 UR8, c[0x0][0x380] ;  /* 0x00007000ff0877ac */ /* 0x000eee0008000c00 */
[----:B------:R-:W4:Y:S08]  /*0230*/  LDC R0, c[0x0][0x3a0] ;  /* 0x0000e800ff007b82 */ /* 0x000f300000000800 */
[----:B------:R-:W1:Y:S08]  /*0240*/  LDC.64 R2, c[0x0][0x390] ;  /* 0x0000e400ff027b82 */ /* 0x000e700000000a00 */
[----:B------:R-:W1:Y:S01]  /*0250*/  LDC.64 R4, c[0x0][0x398] ;  /* 0x0000e600ff047b82 */ /* 0x000e620000000a00 */
[----:B0-23--:R-:W-:-:S07]  /*0260*/  IMAD.WIDE R6, R11, 0x4, R6 ;  /* 0x000000040b067825 */ /* 0x00dfce00078e0206 */
.L_x_4:
[C---:B------:R-:W-:Y:S02]  /*0270*/  IADD3 R12, P0, PT, R15.reuse, UR8, RZ ;  /* 0x000000080f0c7c10 */ /* 0x040fe4000ff1e0ff */
[C---:B01----:R-:W-:Y:S02]  /*0280*/  IADD3 R10, P1, PT, R14.reuse, UR10, RZ ;  /* 0x0000000a0e0a7c10 */ /* 0x043fe4000ff3e0ff */
[----:B------:R-:W-:Y:S02]  /*0290*/  LEA.HI.X.SX32 R13, R15, UR9, 0x1, P0 ;  /* 0x000000090f0d7c11 */ /* 0x000fe400080f0eff */
[----:B------:R-:W-:-:S03]  /*02a0*/  LEA.HI.X.SX32 R11, R14, UR11, 0x1, P1 ;  /* 0x0000000b0e0b7c11 */ /* 0x000fc600088f0eff */
[----:B-1----:R-:W2:Y:S04]  /*02b0*/  LDG.E.U8 R9, desc[UR4][R12.64] ;  /* 0x000000040c097981 */ /* 0x002ea8000c1e1100 */
[----:B------:R-:W2:Y:S01]  /*02c0*/  LDG.E.U8 R16, desc[UR4][R10.64] ;  /* 0x000000040a107981 */ /* 0x000ea2000c1e1100 */
[----:B------:R-:W-:Y:S01]  /*02d0*/  BSSY.RECONVERGENT B0, `(.L_x_1) ;  /* 0x0000025000007945 */ /* 0x000fe20003800200 */
[----:B--2---:R-:W-:-:S04]  /*02e0*/  ISETP.NE.AND P0, PT, R9, R16, PT ;  /* 0x000000100900720c */ /* 0x004fc80003f05270 */
[----:B------:R-:W-:-:S05]  /*02f0*/  SEL R17, RZ, 0x1, P0 ;  /* 0x00000001ff117807 */ /* 0x000fca0000000000 */
[C---:B------:R-:W-:Y:S02]  /*0300*/  IMAD.IADD R19, R17.reuse, 0x1, R15 ;  /* 0x0000000111137824 */ /* 0x040fe400078e020f */
[----:B------:R-:W-:-:S03]  /*0310*/  IMAD.IADD R9, R17, 0x1, R14 ;  /* 0x0000000111097824 */ /* 0x000fc600078e020e */
[----:B----4-:R-:W-:-:S13]  /*0320*/  ISETP.NE.AND P0, PT, R19, R0, PT ;  /* 0x000000001300720c */ /* 0x010fda0003f05270 */
[----:B------:R-:W-:Y:S05]  /*0330*/  @P0 BRA `(.L_x_2) ;  /* 0x00000000001c0947 */ /* 0x000fea0003800000 */
[----:B------:R-:W-:Y:S02]  /*0340*/  IMAD.IADD R11, R9, 0x1, -R0 ;  /* 0x00000001090b7824 */ /* 0x000fe400078e0a00 */
[----:B------:R-:W-:Y:S02]  /*0350*/  IMAD.MOV.U32 R13, RZ, RZ, 0x1 ;  /* 0x00000001ff0d7424 */ /* 0x000fe400078e00ff */
[----:B------:R-:W-:-:S05]  /*0360*/  IMAD.WIDE R10, R11, 0x4, R4 ;  /* 0x000000040b0a7825 */ /* 0x000fca00078e0204 */
[----:B------:R1:W-:Y:S04]  /*0370*/  STG.E desc[UR4][R10.64], R13 ;  /* 0x0000000d0a007986 */ /* 0x0003e8000c101904 */
[----:B------:R1:W5:Y:S01]  /*0380*/  LDG.E R15, desc[UR4][R6.64+-0x4] ;  /* 0xfffffc04060f7981 */ /* 0x000362000c1e1900 */
[----:B------:R-:W-:Y:S01]  /*0390*/  IMAD.MOV.U32 R14, RZ, RZ, R9 ;  /* 0x000000ffff0e7224 */ /* 0x000fe200078e0009 */
[----:B------:R-:W-:Y:S06]  /*03a0*/  BRA `(.L_x_3) ;  /* 0x00000000005c7947 */ /* 0x000fec0003800000 */
.L_x_2:
[----:B------:R-:W-:Y:S02]  /*03b0*/  IMAD.IADD R15, R14, 0x1, -R15 ;  /* 0x000000010e0f7824 */ /* 0x000fe400078e0a0f */
[----:B------:R-:W-:-:S03]  /*03c0*/  IMAD.MOV.U32 R14, RZ, RZ, R9 ;  /* 0x000000ffff0e7224 */ /* 0x000fc600078e0009 */
[----:B------:R-:W-:Y:S01]  /*03d0*/  ISETP.GE.AND P0, PT, R15, R8, PT ;  /* 0x000000080f00720c */ /* 0x000fe20003f06270 */
[----:B------:R-:W-:-:S03]  /*03e0*/  IMAD.MOV.U32 R15, RZ, RZ, R19 ;  /* 0x000000ffff0f7224 */ /* 0x000fc600078e0013 */
[----:B------:R-:W-:-:S13]  /*03f0*/  ISETP.GE.OR P0, PT, R9, UR6, P0 ;  /* 0x0000000609007c0c */ /* 0x000fda0008706670 */
[----:B------:R-:W-:Y:S05]  /*0400*/  @P0 BRA `(.L_x_3) ;  /* 0x0000000000440947 */ /* 0x000fea0003800000 */
[C---:B------:R-:W-:Y:S02]  /*0410*/  IADD3 R10, P1, PT, R17.reuse, R10, RZ ;  /* 0x0000000a110a7210 */ /* 0x040fe40007f3e0ff */
[----:B------:R-:W-:-:S03]  /*0420*/  IADD3 R12, P0, PT, R17, R12, RZ ;  /* 0x0000000c110c7210 */ /* 0x000fc60007f1e0ff */
[----:B------:R-:W-:Y:S02]  /*0430*/  IMAD.X R11, RZ, RZ, R11, P1 ;  /* 0x000000ffff0b7224 */ /* 0x000fe400008e060b */
[----:B------:R-:W-:-:S04]  /*0440*/  IMAD.X R13, RZ, RZ, R13, P0 ;  /* 0x000000ffff0d7224 */ /* 0x000fc800000e060d */
[----:B------:R-:W2:Y:S04]  /*0450*/  LDG.E.U8 R11, desc[UR4][R10.64] ;  /* 0x000000040a0b7981 */ /* 0x000ea8000c1e1100 */
[----:B------:R-:W2:Y:S01]  /*0460*/  LDG.E.U8 R12, desc[UR4][R12.64] ;  /* 0x000000040c0c7981 */ /* 0x000ea2000c1e1100 */
[----:B------:R-:W-:Y:S02]  /*0470*/  IMAD.MOV.U32 R14, RZ, RZ, R9 ;  /* 0x000000ffff0e7224 */ /* 0x000fe400078e0009 */
[----:B------:R-:W-:Y:S01]  /*0480*/  IMAD.MOV.U32 R15, RZ, RZ, R19 ;  /* 0x000000ffff0f7224 */ /* 0x000fe200078e0013 */
[----:B--2---:R-:W-:-:S13]  /*0490*/  ISETP.NE.AND P0, PT, R12, R11, PT ;  /* 0x0000000b0c00720c */ /* 0x004fda0003f05270 */
[----:B------:R-:W-:Y:S05]  /*04a0*/  @!P0 BRA `(.L_x_3) ;  /* 0x00000000001c8947 */ /* 0x000fea0003800000 */
[----:B------:R-:W-:-:S13]  /*04b0*/  ISETP.NE.AND P0, PT, R19, RZ, PT ;  /* 0x000000ff1300720c */ /* 0x000fda0003f05270 */
[----:B------:R-:W-:Y:S02]  /*04c0*/  @!P0 VIADD R14, R9, 0x1 ;  /* 0x00000001090e8836 */ /* 0x000fe40000000000 */
[----:B------:R-:W-:Y:S01]  /*04d0*/  @!P0 IMAD.MOV.U32 R15, RZ, RZ, RZ ;  /* 0x000000ffff0f8224 */ /* 0x000fe200078e00ff */
[----:B------:R-:W-:Y:S06]  /*04e0*/  @!P0 BRA `(.L_x_3) ;  /* 0x00000000000c8947 */ /* 0x000fec0003800000 */
[----:B------:R-:W-:-:S05]  /*04f0*/  IMAD.WIDE R10, R19, 0x4, R2 ;  /* 0x00000004130a7825 */ /* 0x000fca00078e0202 */
[----:B------:R0:W5:Y:S01]  /*0500*/  LDG.E R15, desc[UR4][R10.64+-0x4] ;  /* 0xfffffc040a0f7981 */ /* 0x000162000c1e1900 */
[----:B------:R-:W-:-:S07]  /*0510*/  IMAD.MOV.U32 R14, RZ, RZ, R9 ;  /* 0x000000ffff0e7224 */ /* 0x000fce00078e0009 */
.L_x_3:
[----:B------:R-:W-:Y:S05]  /*0520*/  BSYNC.RECONVERGENT B0 ;  /* 0x0000000000007941 */ /* 0x000fea0003800200 */
.L_x_1:
[C---:B-----5:R-:W-:Y:S01]  /*0530*/  IMAD.IADD R9, R14.reuse, 0x1, -R15 ;  /* 0x000000010e097824 */ /* 0x060fe200078e0a0f */
[----:B------:R-:W-:-:S04]  /*0540*/  ISETP.LT.AND P1, PT, R14, UR6, PT ;  /* 0x000000060e007c0c */ /* 0x000fc8000bf21270 */
[----:B------:R-:W-:-:S13]  /*0550*/  ISETP.GE.AND P0, PT, R9, R8, PT ;  /* 0x000000080900720c */ /* 0x000fda0003f06270 */
[----:B------:R-:W-:Y:S05]  /*0560*/  @!P0 BRA P1, `(.L_x_4) ;  /* 0xfffffffc00408947 */ /* 0x000fea000083ffff */
[----:B------:R-:W-:Y:S05]  /*0570*/  EXIT ;  /* 0x000000000000794d */ /* 0x000fea0003800000 */
        .weak           $__internal_0_$__cuda_sm3x_div_rn_noftz_f32_slowpath
        .type           $__internal_0_$__cuda_sm3x_div_rn_noftz_f32_slowpath,@function
        .size           $__internal_0_$__cuda_sm3x_div_rn_noftz_f32_slowpath,(.L_x_14 - $__internal_0_$__cuda_sm3x_div_rn_noftz_f32_slowpath)
$__internal_0_$__cuda_sm3x_div_rn_noftz_f32_slowpath:
[--C-:B------:R-:W-:Y:S01]  /*0580*/  SHF.R.U32.HI R6, RZ, 0x17, R3.reuse ;  /* 0x00000017ff067819 */ /* 0x100fe20000011603 */
[--C-:B------:R-:W-:Y:S01]  /*0590*/  IMAD.MOV.U32 R7, RZ, RZ, R0.reuse ;  /* 0x000000ffff077224 */ /* 0x100fe200078e0000 */
[----:B------:R-:W-:Y:S01]  /*05a0*/  SHF.R.U32.HI R5, RZ, 0x17, R0 ;  /* 0x00000017ff057819 */ /* 0x000fe20000011600 */
[----:B------:R-:W-:Y:S01]  /*05b0*/  IMAD.MOV.U32 R8, RZ, RZ, R3 ;  /* 0x000000ffff087224 */ /* 0x000fe200078e0003 */
[----:B------:R-:W-:Y:S02]  /*05c0*/  LOP3.LUT R6, R6, 0xff, RZ, 0xc0, !PT ;  /* 0x000000ff06067812 */ /* 0x000fe400078ec0ff */
[----:B------:R-:W-:-:S03]  /*05d0*/  LOP3.LUT R5, R5, 0xff, RZ, 0xc0, !PT ;  /* 0x000000ff05057812 */ /* 0x000fc600078ec0ff */
[----:B------:R-:W-:Y:S02]  /*05e0*/  VIADD R11, R6, 0xffffffff ;  /* 0xffffffff060b7836 */ /* 0x000fe40000000000 */
[----:B------:R-:W-:-:S03]  /*05f0*/  VIADD R10, R5, 0xffffffff ;  /* 0xffffffff050a7836 */ /* 0x000fc60000000000 */
[----:B------:R-:W-:-:S04]  /*0600*/  ISETP.GT.U32.AND P0, PT, R11, 0xfd, PT ;  /* 0x000000fd0b00780c */ /* 0x000fc80003f04070 */
[----:B------:R-:W-:-:S13]  /*0610*/  ISETP.GT.U32.OR P0, PT, R10, 0xfd, P0 ;  /* 0x000000fd0a00780c */ /* 0x000fda0000704470 */
[----:B------:R-:W-:Y:S01]  /*0620*/  @!P0 IMAD.MOV.U32 R9, RZ, RZ, RZ ;  /* 0x000000ffff098224 */ /* 0x000fe200078e00ff */
[----:B------:R-:W-:Y:S06]  /*0630*/  @!P0 BRA `(.L_x_5) ;  /* 0x00000000005c8947 */ /* 0x000fec0003800000 */
[----:B------:R-:W-:Y:S02]  /*0640*/  FSETP.GTU.FTZ.AND P0, PT, |R0|, +INF , PT ;  /* 0x7f8000000000780b */ /* 0x000fe40003f1c200 */
[----:B------:R-:W-:-:S04]  /*0650*/  FSETP.GTU.FTZ.AND P1, PT, |R3|, +INF , PT ;  /* 0x7f8000000300780b */ /* 0x000fc80003f3c200 */
[----:B------:R-:W-:-:S13]  /*0660*/  PLOP3.LUT P0, PT, P0, P1, PT, 0xf8, 0x8f ;  /* 0x00000000008f781c */ /* 0x000fda0000703f70 */
[----:B------:R-:W-:Y:S05]  /*0670*/  @P0 BRA `(.L_x_6) ;  /* 0x0000000400440947 */ /* 0x000fea0003800000 */
[----:B------:R-:W-:-:S13]  /*0680*/  LOP3.LUT P0, RZ, R8, 0x7fffffff, R7, 0xc8, !PT ;  /* 0x7fffffff08ff7812 */ /* 0x000fda000780c807 */
[----:B------:R-:W-:Y:S05]  /*0690*/  @!P0 BRA `(.L_x_7) ;  /* 0x0000000400348947 */ /* 0x000fea0003800000 */
[C---:B------:R-:W-:Y:S02]  /*06a0*/  FSETP.NEU.FTZ.AND P2, PT, |R0|.reuse, +INF , PT ;  /* 0x7f8000000000780b */ /* 0x040fe40003f5d200 */
[----:B------:R-:W-:Y:S02]  /*06b0*/  FSETP.NEU.FTZ.AND P1, PT, |R3|, +INF , PT ;  /* 0x7f8000000300780b */ /* 0x000fe40003f3d200 */
[----:B------:R-:W-:-:S11]  /*06c0*/  FSETP.NEU.FTZ.AND P0, PT, |R0|, +INF , PT ;  /* 0x7f8000000000780b */ /* 0x000fd60003f1d200 */
[----:B------:R-:W-:Y:S05]  /*06d0*/  @!P1 BRA !P2, `(.L_x_7) ;  /* 0x0000000400249947 */ /* 0x000fea0005000000 */
[----:B------:R-:W-:-:S04]  /*06e0*/  LOP3.LUT P2, RZ, R7, 0x7fffffff, RZ, 0xc0, !PT ;  /* 0x7fffffff07ff7812 */ /* 0x000fc8000784c0ff */
[----:B------:R-:W-:-:S13]  /*06f0*/  PLOP3.LUT P1, PT, P1, P2, PT, 0x2f, 0xf2 ;  /* 0x0000000000f2781c */ /* 0x000fda0000f24577 */
[----:B------:R-:W-:Y:S05]  /*0700*/  @P1 BRA `(.L_x_8) ;  /* 0x0000000400101947 */ /* 0x000fea0003800000 */
[----:B------:R-:W-:-:S04]  /*0710*/  LOP3.LUT P1, RZ, R8, 0x7fffffff, RZ, 0xc0, !PT ;  /* 0x7fffffff08ff7812 */ /* 0x000fc8000782c0ff */
[----:B------:R-:W-:-:S13]  /*0720*/  PLOP3.LUT P0, PT, P0, P1, PT, 0x2f, 0xf2 ;  /* 0x0000000000f2781c */ /* 0x000fda0000702577 */
[----:B------:R-:W-:Y:S05]  /*0730*/  @P0 BRA `(.L_x_9) ;  /* 0x0000000000f80947 */ /* 0x000fea0003800000 */
[----:B------:R-:W-:Y:S02]  /*0740*/  ISETP.GE.AND P0, PT, R10, RZ, PT ;  /* 0x000000ff0a00720c */ /* 0x000fe40003f06270 */
[----:B------:R-:W-:-:S11]  /*0750*/  ISETP.GE.AND P1, PT, R11, RZ, PT ;  /* 0x000000ff0b00720c */ /* 0x000fd60003f26270 */
[----:B------:R-:W-:Y:S02]  /*0760*/  @P0 IMAD.MOV.U32 R9, RZ, RZ, RZ ;  /* 0x000000ffff090224 */ /* 0x000fe400078e00ff */
[----:B------:R-:W-:Y:S01]  /*0770*/  @!P0 FFMA R7, R0, 1.84467440737095516160e+19, RZ ;  /* 0x5f80000000078823 */ /* 0x000fe200000000ff */
[----:B------:R-:W-:Y:S02]  /*0780*/  @!P0 IMAD.MOV.U32 R9, RZ, RZ, -0x40 ;  /* 0xffffffc0ff098424 */ /* 0x000fe400078e00ff */
[----:B------:R-:W-:Y:S02]  /*0790*/  @!P1 FFMA R8, R3, 1.84467440737095516160e+19, RZ ;  /* 0x5f80000003089823 */ /* 0x000fe400000000ff */
[----:B------:R-:W-:-:S07]  /*07a0*/  @!P1 VIADD R9, R9, 0x40 ;  /* 0x0000004009099836 */ /* 0x000fce0000000000 */
.L_x_5:
[----:B------:R-:W-:Y:S01]  /*07b0*/  LEA R3, R6, 0xc0800000, 0x17 ;  /* 0xc080000006037811 */ /* 0x000fe200078eb8ff */
[----:B------:R-:W-:-:S04]  /*07c0*/  VIADD R5, R5, 0xffffff81 ;  /* 0xffffff8105057836 */ /* 0x000fc80000000000 */
[----:B------:R-:W-:Y:S01]  /*07d0*/  IMAD.IADD R3, R8, 0x1, -R3 ;  /* 0x0000000108037824 */ /* 0x000fe200078e0a03 */
[C---:B------:R-:W-:Y:S01]  /*07e0*/  IADD3 R6, PT, PT, R5.reuse, 0x7f, -R6 ;  /* 0x0000007f05067810 */ /* 0x040fe20007ffe806 */
[----:B------:R-:W-:Y:S02]  /*07f0*/  IMAD R0, R5, -0x800000, R7 ;  /* 0xff80000005007824 */ /* 0x000fe400078e0207 */
[----:B------:R-:W0:Y:S01]  /*0800*/  MUFU.RCP R8, R3 ;  /* 0x0000000300087308 */ /* 0x000e220000001000 */
[----:B------:R-:W-:Y:S01]  /*0810*/  FADD.FTZ R11, -R3, -RZ ;  /* 0x800000ff030b7221 */ /* 0x000fe20000010100 */
[----:B------:R-:W-:-:S03]  /*0820*/  IMAD.IADD R6, R6, 0x1, R9 ;  /* 0x0000000106067824 */ /* 0x000fc600078e0209 */
[----:B0-----:R-:W-:-:S04]  /*0830*/  FFMA R13, R8, R11, 1 ;  /* 0x3f800000080d7423 */ /* 0x001fc8000000000b */
[----:B------:R-:W-:-:S04]  /*0840*/  FFMA R10, R8, R13, R8 ;  /* 0x0000000d080a7223 */ /* 0x000fc80000000008 */
[----:B------:R-:W-:-:S04]  /*0850*/  FFMA R7, R0, R10, RZ ;  /* 0x0000000a00077223 */ /* 0x000fc800000000ff */
[----:B------:R-:W-:-:S04]  /*0860*/  FFMA R8, R11, R7, R0 ;  /* 0x000000070b087223 */ /* 0x000fc80000000000 */
[----:B------:R-:W-:-:S04]  /*0870*/  FFMA R7, R10, R8, R7 ;  /* 0x000000080a077223 */ /* 0x000fc80000000007 */
[----:B------:R-:W-:-:S04]  /*0880*/  FFMA R8, R11, R7, R0 ;  /* 0x000000070b087223 */ /* 0x000fc80000000000 */
[----:B------:R-:W-:-:S05]  /*0890*/  FFMA R0, R10, R8, R7 ;  /* 0x000000080a007223 */ /* 0x000fca0000000007 */
[----:B------:R-:W-:-:S04]  /*08a0*/  SHF.R.U32.HI R3, RZ, 0x17, R0 ;  /* 0x00000017ff037819 */ /* 0x000fc80000011600 */
[----:B------:R-:W-:-:S05]  /*08b0*/  LOP3.LUT R3, R3, 0xff, RZ, 0xc0, !PT ;  /* 0x000000ff03037812 */ /* 0x000fca00078ec0ff */
[----:B------:R-:W-:-:S04]  /*08c0*/  IMAD.IADD R9, R3, 0x1, R6 ;  /* 0x0000000103097824 */ /* 0x000fc800078e0206 */
[----:B------:R-:W-:-:S05]  /*08d0*/  VIADD R3, R9, 0xffffffff ;  /* 0xffffffff09037836 */ /* 0x000fca0000000000 */
[----:B------:R-:W-:-:S13]  /*08e0*/  ISETP.GE.U32.AND P0, PT, R3, 0xfe, PT ;  /* 0x000000fe0300780c */ /* 0x000fda0003f06070 */
[----:B------:R-:W-:Y:S05]  /*08f0*/  @!P0 BRA `(.L_x_10) ;  /* 0x0000000000808947 */ /* 0x000fea0003800000 */
[----:B------:R-:W-:-:S13]  /*0900*/  ISETP.GT.AND P0, PT, R9, 0xfe, PT ;  /* 0x000000fe0900780c */ /* 0x000fda0003f04270 */
[----:B------:R-:W-:Y:S05]  /*0910*/  @P0 BRA `(.L_x_11) ;  /* 0x00000000006c0947 */ /* 0x000fea0003800000 */
[----:B------:R-:W-:-:S13]  /*0920*/  ISETP.GE.AND P0, PT, R9, 0x1, PT ;  /* 0x000000010900780c */ /* 0x000fda0003f06270 */
[----:B------:R-:W-:Y:S05]  /*0930*/  @P0 BRA `(.L_x_12) ;  /* 0x0000000000980947 */ /* 0x000fea0003800000 */
[----:B------:R-:W-:Y:S02]  /*0940*/  ISETP.GE.AND P0, PT, R9, -0x18, PT ;  /* 0xffffffe80900780c */ /* 0x000fe40003f06270 */
[----:B------:R-:W-:-:S11]  /*0950*/  LOP3.LUT R0, R0, 0x80000000, RZ, 0xc0, !PT ;  /* 0x8000000000007812 */ /* 0x000fd600078ec0ff */
[----:B------:R-:W-:Y:S05]  /*0960*/  @!P0 BRA `(.L_x_12) ;  /* 0x00000000008c8947 */ /* 0x000fea0003800000 */
[CCC-:B------:R-:W-:Y:S01]  /*0970*/  FFMA.RZ R3, R10.reuse, R8.reuse, R7.reuse ;  /* 0x000000080a037223 */ /* 0x1c0fe2000000c007 */
[CCC-:B------:R-:W-:Y:S01]  /*0980*/  FFMA.RM R6, R10.reuse, R8.reuse, R7.reuse ;  /* 0x000000080a067223 */ /* 0x1c0fe20000004007 */
[C---:B------:R-:W-:Y:S02]  /*0990*/  ISETP.NE.AND P2, PT, R9.reuse, RZ, PT ;  /* 0x000000ff0900720c */ /* 0x040fe40003f45270 */
[----:B------:R-:W-:Y:S02]  /*09a0*/  ISETP.NE.AND P1, PT, R9, RZ, PT ;  /* 0x000000ff0900720c */ /* 0x000fe40003f25270 */
[----:B------:R-:W-:Y:S01]  /*09b0*/  LOP3.LUT R5, R3, 0x7fffff, RZ, 0xc0, !PT ;  /* 0x007fffff03057812 */ /* 0x000fe200078ec0ff */
[----:B------:R-:W-:Y:S01]  /*09c0*/  FFMA.RP R3, R10, R8, R7 ;  /* 0x000000080a037223 */ /* 0x000fe20000008007 */
[----:B------:R-:W-:Y:S02]  /*09d0*/  VIADD R8, R9, 0x20 ;  /* 0x0000002009087836 */ /* 0x000fe40000000000 */
[----:B------:R-:W-:Y:S01]  /*09e0*/  LOP3.LUT R5, R5, 0x800000, RZ, 0xfc, !PT ;  /* 0x0080000005057812 */ /* 0x000fe200078efcff */
[----:B------:R-:W-:Y:S01]  /*09f0*/  IMAD.MOV R7, RZ, RZ, -R9 ;  /* 0x000000ffff077224 */ /* 0x000fe200078e0a09 */
[----:B------:R-:W-:-:S02]  /*0a00*/  FSETP.NEU.FTZ.AND P0, PT, R3, R6, PT ;  /* 0x000000060300720b */ /* 0x000fc40003f1d000 */
[----:B------:R-:W-:Y:S02]  /*0a10*/  SHF.L.U32 R8, R5, R8, RZ ;  /* 0x0000000805087219 */ /* 0x000fe400000006ff */
[----:B------:R-:W-:Y:S02]  /*0a20*/  SEL R6, R7, RZ, P2 ;  /* 0x000000ff07067207 */ /* 0x000fe40001000000 */
[----:B------:R-:W-:Y:S02]  /*0a30*/  ISETP.NE.AND P1, PT, R8, RZ, P1 ;  /* 0x000000ff0800720c */ /* 0x000fe40000f25270 */
[----:B------:R-:W-:Y:S02]  /*0a40*/  SHF.R.U32.HI R6, RZ, R6, R5 ;  /* 0x00000006ff067219 */ /* 0x000fe40000011605 */
[----:B------:R-:W-:Y:S02]  /*0a50*/  PLOP3.LUT P0, PT, P0, P1, PT, 0xf8, 0x8f ;  /* 0x00000000008f781c */ /* 0x000fe40000703f70 */
[----:B------:R-:W-:-:S02]  /*0a60*/  SHF.R.U32.HI R8, RZ, 0x1, R6 ;  /* 0x00000001ff087819 */ /* 0x000fc40000011606 */
[----:B------:R-:W-:-:S04]  /*0a70*/  SEL R3, RZ, 0x1, !P0 ;  /* 0x00000001ff037807 */ /* 0x000fc80004000000 */
[----:B------:R-:W-:-:S04]  /*0a80*/  LOP3.LUT R3, R3, 0x1, R8, 0xf8, !PT ;  /* 0x0000000103037812 */ /* 0x000fc800078ef808 */
[----:B------:R-:W-:-:S05]  /*0a90*/  LOP3.LUT R3, R3, R6, RZ, 0xc0, !PT ;  /* 0x0000000603037212 */ /* 0x000fca00078ec0ff */
[----:B------:R-:W-:-:S05]  /*0aa0*/  IMAD.IADD R3, R8, 0x1, R3 ;  /* 0x0000000108037824 */ /* 0x000fca00078e0203 */
[----:B------:R-:W-:Y:S01]  /*0ab0*/  LOP3.LUT R0, R3, R0, RZ, 0xfc, !PT ;  /* 0x0000000003007212 */ /* 0x000fe200078efcff */
[----:B------:R-:W-:Y:S06]  /*0ac0*/  BRA `(.L_x_12) ;  /* 0x0000000000347947 */ /* 0x000fec0003800000 */
.L_x_11:
[----:B------:R-:W-:-:S04]  /*0ad0*/  LOP3.LUT R0, R0, 0x80000000, RZ, 0xc0, !PT ;  /* 0x8000000000007812 */ /* 0x000fc800078ec0ff */
[----:B------:R-:W-:Y:S01]  /*0ae0*/  LOP3.LUT R0, R0, 0x7f800000, RZ, 0xfc, !PT ;  /* 0x7f80000000007812 */ /* 0x000fe200078efcff */
[----:B------:R-:W-:Y:S06]  /*0af0*/  BRA `(.L_x_12) ;  /* 0x0000000000287947 */ /* 0x000fec0003800000 */
.L_x_10:
[----:B------:R-:W-:Y:S01]  /*0b00*/  IMAD R0, R6, 0x800000, R0 ;  /* 0x0080000006007824 */ /* 0x000fe200078e0200 */
[----:B------:R-:W-:Y:S06]  /*0b10*/  BRA `(.L_x_12) ;  /* 0x0000000000207947 */ /* 0x000fec0003800000 */
.L_x_9:
[----:B------:R-:W-:-:S04]  /*0b20*/  LOP3.LUT R0, R8, 0x80000000, R7, 0x48, !PT ;  /* 0x8000000008007812 */ /* 0x000fc800078e4807 */
[----:B------:R-:W-:Y:S01]  /*0b30*/  LOP3.LUT R0, R0, 0x7f800000, RZ, 0xfc, !PT ;  /* 0x7f80000000007812 */ /* 0x000fe200078efcff */
[----:B------:R-:W-:Y:S06]  /*0b40*/  BRA `(.L_x_12) ;  /* 0x0000000000147947 */ /* 0x000fec0003800000 */
.L_x_8:
[----:B------:R-:W-:Y:S01]  /*0b50*/  LOP3.LUT R0, R8, 0x80000000, R7, 0x48, !PT ;  /* 0x8000000008007812 */ /* 0x000fe200078e4807 */
[----:B------:R-:W-:Y:S06]  /*0b60*/  BRA `(.L_x_12) ;  /* 0x00000000000c7947 */ /* 0x000fec0003800000 */
.L_x_7:
[----:B------:R-:W0:Y:S01]  /*0b70*/  MUFU.RSQ R0, -QNAN ;  /* 0xffc0000000007908 */ /* 0x000e220000001400 */
[----:B------:R-:W-:Y:S05]  /*0b80*/  BRA `(.L_x_12) ;  /* 0x0000000000047947 */ /* 0x000fea0003800000 */
.L_x_6:
[----:B------:R-:W-:-:S07]  /*0b90*/  FADD.FTZ R0, R0, R3 ;  /* 0x0000000300007221 */ /* 0x000fce0000010000 */
.L_x_12:
[----:B------:R-:W-:-:S04]  /*0ba0*/  IMAD.MOV.U32 R5, RZ, RZ, 0x0 ;  /* 0x00000000ff057424 */ /* 0x000fc800078e00ff */
[----:B0-----:R-:W-:Y:S05]  /*0bb0*/  RET.REL.NODEC R4 `(_Z12patternMatchPcS_PiS0_ii) ;  /* 0xfffffff404107950 */ /* 0x001fea0003c3ffff */
.L_x_13:
[----:B------:R-:W-:-:S00]  /*0bc0*/  BRA `(.L_x_13) ;  /* 0xfffffffc00fc7947 */ /* 0x000fc0000383ffff */
[----:B------:R-:W-:-:S00]  /*0bd0*/  NOP ;  /* 0x0000000000007918 */ /* 0x000fc00000000000 */
        /* <DEDUP_REMOVED lines=10> */
.L_x_14:


//--------------------- .nv.shared.reserved.0     --------------------------
	.section	.nv.shared.reserved.0,"aw",@nobits
	.weak		__nv_reservedSMEM_offset_0_alias
	.size		__nv_reservedSMEM_offset_0_alias, 0, 64
	.other		__nv_reservedSMEM_offset_0_alias,@"STO_CUDA_RESERVED_SHARED STV_DEFAULT"
__nv_reservedSMEM_offset_0_alias:
	.zero		0
	.zero		64


//--------------------- .nv.constant0._Z12patternMatchPcS_PiS0_ii --------------------------
	.section	.nv.constant0._Z12patternMatchPcS_PiS0_ii,"a",@progbits
	.sectionflags	@""
	.align	4
.nv.constant0._Z12patternMatchPcS_PiS0_ii:
	.zero		936


//--------------------- SYMBOLS --------------------------

	.type		.nv.reservedSmem.offset0,@object
	.size		.nv.reservedSmem.offset0,0x4
